//
// Generated by NVIDIA NVVM Compiler
//
// Compiler Build ID: CL-36424714
// Cuda compilation tools, release 13.0, V13.0.88
// Based on NVVM 20.0.0
//

.version 9.0
.target sm_100
.address_size 64

	// .globl	_Z21convolution_1d_kernelPKfS0_Pfii
// _ZZ21convolution_1d_kernelPKfS0_PfiiE4smem has been demoted

.visible .entry _Z21convolution_1d_kernelPKfS0_Pfii(
	.param .u64 .ptr .align 1 _Z21convolution_1d_kernelPKfS0_Pfii_param_0,
	.param .u64 .ptr .align 1 _Z21convolution_1d_kernelPKfS0_Pfii_param_1,
	.param .u64 .ptr .align 1 _Z21convolution_1d_kernelPKfS0_Pfii_param_2,
	.param .u32 _Z21convolution_1d_kernelPKfS0_Pfii_param_3,
	.param .u32 _Z21convolution_1d_kernelPKfS0_Pfii_param_4
)
{
	.reg .pred 	%p<13>;
	.reg .b32 	%r<63>;
	.reg .b32 	%f<113>;
	.reg .b64 	%rd<20>;
	// demoted variable
	.shared .align 4 .b8 _ZZ21convolution_1d_kernelPKfS0_PfiiE4smem[8192];
	ld.param.u64 	%rd6, [_Z21convolution_1d_kernelPKfS0_Pfii_param_0];
	ld.param.u64 	%rd4, [_Z21convolution_1d_kernelPKfS0_Pfii_param_1];
	ld.param.u64 	%rd5, [_Z21convolution_1d_kernelPKfS0_Pfii_param_2];
	ld.param.u32 	%r32, [_Z21convolution_1d_kernelPKfS0_Pfii_param_3];
	ld.param.u32 	%r33, [_Z21convolution_1d_kernelPKfS0_Pfii_param_4];
	cvta.to.global.u64 	%rd1, %rd6;
	mov.u32 	%r1, %ntid.x;
	mov.u32 	%r34, %ctaid.x;
	mul.lo.s32 	%r2, %r1, %r34;
	mov.u32 	%r3, %tid.x;
	add.s32 	%r4, %r2, %r3;
	setp.ge.s32 	%p1, %r3, %r33;
	@%p1 bra 	$L__BB0_3;
	cvta.to.global.u64 	%rd2, %rd4;
	mov.u32 	%r53, %r3;
$L__BB0_2:
	mul.wide.s32 	%rd7, %r53, 4;
	add.s64 	%rd8, %rd2, %rd7;
	ld.global.f32 	%f14, [%rd8];
	shl.b32 	%r35, %r53, 2;
	mov.u32 	%r36, _ZZ21convolution_1d_kernelPKfS0_PfiiE4smem;
	add.s32 	%r37, %r36, %r35;
	st.shared.f32 	[%r37], %f14;
	add.s32 	%r53, %r53, %r1;
	setp.lt.s32 	%p2, %r53, %r33;
	@%p2 bra 	$L__BB0_2;
$L__BB0_3:
	bar.sync 	0;
	sub.s32 	%r38, %r32, %r33;
	setp.gt.s32 	%p3, %r4, %r38;
	@%p3 bra 	$L__BB0_18;
	setp.lt.s32 	%p4, %r33, 1;
	mov.f32 	%f112, 0f00000000;
	@%p4 bra 	$L__BB0_17;
	and.b32  	%r7, %r33, 15;
	setp.lt.u32 	%p5, %r33, 16;
	mov.f32 	%f112, 0f00000000;
	mov.b32 	%r58, 0;
	@%p5 bra 	$L__BB0_8;
	and.b32  	%r58, %r33, 2147483632;
	neg.s32 	%r56, %r58;
	mov.u32 	%r41, _ZZ21convolution_1d_kernelPKfS0_PfiiE4smem;
	add.s32 	%r54, %r41, 32;
	add.s64 	%rd3, %rd1, 32;
	mov.f32 	%f112, 0f00000000;
	mov.u32 	%r55, %r4;
$L__BB0_7:
	.pragma "nounroll";
	mul.wide.s32 	%rd9, %r55, 4;
	add.s64 	%rd10, %rd3, %rd9;
	ld.global.f32 	%f19, [%rd10+-32];
	ld.shared.f32 	%f20, [%r54+-32];
	fma.rn.f32 	%f21, %f19, %f20, %f112;
	ld.global.f32 	%f22, [%rd10+-28];
	ld.shared.f32 	%f23, [%r54+-28];
	fma.rn.f32 	%f24, %f22, %f23, %f21;
	ld.global.f32 	%f25, [%rd10+-24];
	ld.shared.f32 	%f26, [%r54+-24];
	fma.rn.f32 	%f27, %f25, %f26, %f24;
	ld.global.f32 	%f28, [%rd10+-20];
	ld.shared.f32 	%f29, [%r54+-20];
	fma.rn.f32 	%f30, %f28, %f29, %f27;
	ld.global.f32 	%f31, [%rd10+-16];
	ld.shared.f32 	%f32, [%r54+-16];
	fma.rn.f32 	%f33, %f31, %f32, %f30;
	ld.global.f32 	%f34, [%rd10+-12];
	ld.shared.f32 	%f35, [%r54+-12];
	fma.rn.f32 	%f36, %f34, %f35, %f33;
	ld.global.f32 	%f37, [%rd10+-8];
	ld.shared.f32 	%f38, [%r54+-8];
	fma.rn.f32 	%f39, %f37, %f38, %f36;
	ld.global.f32 	%f40, [%rd10+-4];
	ld.shared.f32 	%f41, [%r54+-4];
	fma.rn.f32 	%f42, %f40, %f41, %f39;
	ld.global.f32 	%f43, [%rd10];
	ld.shared.f32 	%f44, [%r54];
	fma.rn.f32 	%f45, %f43, %f44, %f42;
	ld.global.f32 	%f46, [%rd10+4];
	ld.shared.f32 	%f47, [%r54+4];
	fma.rn.f32 	%f48, %f46, %f47, %f45;
	ld.global.f32 	%f49, [%rd10+8];
	ld.shared.f32 	%f50, [%r54+8];
	fma.rn.f32 	%f51, %f49, %f50, %f48;
	ld.global.f32 	%f52, [%rd10+12];
	ld.shared.f32 	%f53, [%r54+12];
	fma.rn.f32 	%f54, %f52, %f53, %f51;
	ld.global.f32 	%f55, [%rd10+16];
	ld.shared.f32 	%f56, [%r54+16];
	fma.rn.f32 	%f57, %f55, %f56, %f54;
	ld.global.f32 	%f58, [%rd10+20];
	ld.shared.f32 	%f59, [%r54+20];
	fma.rn.f32 	%f60, %f58, %f59, %f57;
	ld.global.f32 	%f61, [%rd10+24];
	ld.shared.f32 	%f62, [%r54+24];
	fma.rn.f32 	%f63, %f61, %f62, %f60;
	ld.global.f32 	%f64, [%rd10+28];
	ld.shared.f32 	%f65, [%r54+28];
	fma.rn.f32 	%f112, %f64, %f65, %f63;
	add.s32 	%r56, %r56, 16;
	add.s32 	%r55, %r55, 16;
	add.s32 	%r54, %r54, 64;
	setp.ne.s32 	%p6, %r56, 0;
	@%p6 bra 	$L__BB0_7;
$L__BB0_8:
	setp.eq.s32 	%p7, %r7, 0;
	@%p7 bra 	$L__BB0_17;
	and.b32  	%r17, %r33, 7;
	setp.lt.u32 	%p8, %r7, 8;
	@%p8 bra 	$L__BB0_11;
	add.s32 	%r42, %r58, %r4;
	mul.wide.s32 	%rd11, %r42, 4;
	add.s64 	%rd12, %rd1, %rd11;
	ld.global.f32 	%f67, [%rd12];
	shl.b32 	%r43, %r58, 2;
	mov.u32 	%r44, _ZZ21convolution_1d_kernelPKfS0_PfiiE4smem;
	add.s32 	%r45, %r44, %r43;
	ld.shared.f32 	%f68, [%r45];
	fma.rn.f32 	%f69, %f67, %f68, %f112;
	ld.global.f32 	%f70, [%rd12+4];
	ld.shared.f32 	%f71, [%r45+4];
	fma.rn.f32 	%f72, %f70, %f71, %f69;
	ld.global.f32 	%f73, [%rd12+8];
	ld.shared.f32 	%f74, [%r45+8];
	fma.rn.f32 	%f75, %f73, %f74, %f72;
	ld.global.f32 	%f76, [%rd12+12];
	ld.shared.f32 	%f77, [%r45+12];
	fma.rn.f32 	%f78, %f76, %f77, %f75;
	ld.global.f32 	%f79, [%rd12+16];
	ld.shared.f32 	%f80, [%r45+16];
	fma.rn.f32 	%f81, %f79, %f80, %f78;
	ld.global.f32 	%f82, [%rd12+20];
	ld.shared.f32 	%f83, [%r45+20];
	fma.rn.f32 	%f84, %f82, %f83, %f81;
	ld.global.f32 	%f85, [%rd12+24];
	ld.shared.f32 	%f86, [%r45+24];
	fma.rn.f32 	%f87, %f85, %f86, %f84;
	ld.global.f32 	%f88, [%rd12+28];
	ld.shared.f32 	%f89, [%r45+28];
	fma.rn.f32 	%f112, %f88, %f89, %f87;
	add.s32 	%r58, %r58, 8;
$L__BB0_11:
	setp.eq.s32 	%p9, %r17, 0;
	@%p9 bra 	$L__BB0_17;
	and.b32  	%r20, %r33, 3;
	setp.lt.u32 	%p10, %r17, 4;
	@%p10 bra 	$L__BB0_14;
	add.s32 	%r46, %r58, %r4;
	mul.wide.s32 	%rd13, %r46, 4;
	add.s64 	%rd14, %rd1, %rd13;
	ld.global.f32 	%f91, [%rd14];
	shl.b32 	%r47, %r58, 2;
	mov.u32 	%r48, _ZZ21convolution_1d_kernelPKfS0_PfiiE4smem;
	add.s32 	%r49, %r48, %r47;
	ld.shared.f32 	%f92, [%r49];
	fma.rn.f32 	%f93, %f91, %f92, %f112;
	ld.global.f32 	%f94, [%rd14+4];
	ld.shared.f32 	%f95, [%r49+4];
	fma.rn.f32 	%f96, %f94, %f95, %f93;
	ld.global.f32 	%f97, [%rd14+8];
	ld.shared.f32 	%f98, [%r49+8];
	fma.rn.f32 	%f99, %f97, %f98, %f96;
	ld.global.f32 	%f100, [%rd14+12];
	ld.shared.f32 	%f101, [%r49+12];
	fma.rn.f32 	%f112, %f100, %f101, %f99;
	add.s32 	%r58, %r58, 4;
$L__BB0_14:
	setp.eq.s32 	%p11, %r20, 0;
	@%p11 bra 	$L__BB0_17;
	shl.b32 	%r50, %r58, 2;
	mov.u32 	%r51, _ZZ21convolution_1d_kernelPKfS0_PfiiE4smem;
	add.s32 	%r62, %r51, %r50;
	add.s32 	%r52, %r3, %r58;
	add.s32 	%r61, %r52, %r2;
	neg.s32 	%r60, %r20;
$L__BB0_16:
	.pragma "nounroll";
	mul.wide.s32 	%rd15, %r61, 4;
	add.s64 	%rd16, %rd1, %rd15;
	ld.global.f32 	%f102, [%rd16];
	ld.shared.f32 	%f103, [%r62];
	fma.rn.f32 	%f112, %f102, %f103, %f112;
	add.s32 	%r62, %r62, 4;
	add.s32 	%r61, %r61, 1;
	add.s32 	%r60, %r60, 1;
	setp.ne.s32 	%p12, %r60, 0;
	@%p12 bra 	$L__BB0_16;
$L__BB0_17:
	cvta.to.global.u64 	%rd17, %rd5;
	mul.wide.s32 	%rd18, %r4, 4;
	add.s64 	%rd19, %rd17, %rd18;
	st.global.f32 	[%rd19], %f112;
$L__BB0_18:
	ret;

}


// ===== COMPILED SASS (sm_100) =====

	.target	sm_100

	.elftype	@"ET_EXEC"


//--------------------- .note.nv.tkinfo           --------------------------
	.section	.note.nv.tkinfo,"",@"SHT_NOTE"
	.sectionflags	@"SHF_NOTE_NV_TKINFO"
	.tkinfo
        /*0018*/ 	.word	0x00000002
        /*0030*/ 	.string	""
        /*0030*/ 	.string	"ptxas"
        /*0030*/ 	.string	"Cuda compilation tools, release 13.0, V13.0.88"
        /*0030*/ 	.string	"Build cuda_13.0.r13.0/compiler.36424714_0"
        /*0030*/ 	.string	"-arch sm_100 -m 64 "



//--------------------- .note.nv.cuinfo           --------------------------
	.section	.note.nv.cuinfo,"",@"SHT_NOTE"
	.sectionflags	@"SHF_NOTE_NV_CUINFO"
        /*0018*/ 	.short	0x0002
        /*001a*/ 	.short	0x0064
        /*001c*/ 	.short	0x0082
	.zero		2


//--------------------- .nv.info                  --------------------------
	.section	.nv.info,"",@"SHT_CUDA_INFO"
	.align	4


	//----- nvinfo : EIATTR_REGCOUNT
	.align		4
        /*0000*/ 	.byte	0x04, 0x2f
        /*0002*/ 	.short	(.L_1 - .L_0)
	.align		4
.L_0:
        /*0004*/ 	.word	index@(_Z21convolution_1d_kernelPKfS0_Pfii)
        /*0008*/ 	.word	0x00000020


	//----- nvinfo : EIATTR_FRAME_SIZE
	.align		4
.L_1:
        /*000c*/ 	.byte	0x04, 0x11
        /*000e*/ 	.short	(.L_3 - .L_2)
	.align		4
.L_2:
        /*0010*/ 	.word	index@(_Z21convolution_1d_kernelPKfS0_Pfii)
        /*0014*/ 	.word	0x00000000


	//----- nvinfo : EIATTR_MIN_STACK_SIZE
	.align		4
.L_3:
        /*0018*/ 	.byte	0x04, 0x12
        /*001a*/ 	.short	(.L_5 - .L_4)
	.align		4
.L_4:
        /*001c*/ 	.word	index@(_Z21convolution_1d_kernelPKfS0_Pfii)
        /*0020*/ 	.word	0x00000000
.L_5:


//--------------------- .nv.compat                --------------------------
	.section	.nv.compat,"",@"SHT_CUDA_COMPAT_INFO"
	.align	4
        /*0000*/ 	.byte	0x02, 0x09, 0x00, 0x00, 0x02, 0x02, 0x01, 0x00, 0x02, 0x05, 0x05, 0x00, 0x03, 0x07, 0x01, 0x01
        /*0010*/ 	.byte	0x02, 0x03, 0x00, 0x00, 0x02, 0x06, 0x01, 0x00, 0x04, 0x0b, 0x08, 0x00, 0x09, 0x00, 0x00, 0x00
        /*0020*/ 	.byte	0x00, 0x00, 0x00, 0x00


//--------------------- .nv.info._Z21convolution_1d_kernelPKfS0_Pfii --------------------------
	.section	.nv.info._Z21convolution_1d_kernelPKfS0_Pfii,"",@"SHT_CUDA_INFO"
	.sectionflags	@""
	.align	4


	//----- nvinfo : EIATTR_CUDA_API_VERSION
	.align		4
        /*0000*/ 	.byte	0x04, 0x37
        /*0002*/ 	.short	(.L_7 - .L_6)
.L_6:
        /*0004*/ 	.word	0x00000082


	//----- nvinfo : EIATTR_KPARAM_INFO
	.align		4
.L_7:
        /*0008*/ 	.byte	0x04, 0x17
        /*000a*/ 	.short	(.L_9 - .L_8)
.L_8:
        /*000c*/ 	.word	0x00000000
        /*0010*/ 	.short	0x0004
        /*0012*/ 	.short	0x001c
        /*0014*/ 	.byte	0x00, 0xf0, 0x11, 0x00


	//----- nvinfo : EIATTR_KPARAM_INFO
	.align		4
.L_9:
        /*0018*/ 	.byte	0x04, 0x17
        /*001a*/ 	.short	(.L_11 - .L_10)
.L_10:
        /*001c*/ 	.word	0x00000000
        /*0020*/ 	.short	0x0003
        /*0022*/ 	.short	0x0018
        /*0024*/ 	.byte	0x00, 0xf0, 0x11, 0x00


	//----- nvinfo : EIATTR_KPARAM_INFO
	.align		4
.L_11:
        /*0028*/ 	.byte	0x04, 0x17
        /*002a*/ 	.short	(.L_13 - .L_12)
.L_12:
        /*002c*/ 	.word	0x00000000
        /*0030*/ 	.short	0x0002
        /*0032*/ 	.short	0x0010
        /*0034*/ 	.byte	0x00, 0xf5, 0x21, 0x00


	//----- nvinfo : EIATTR_KPARAM_INFO
	.align		4
.L_13:
        /*0038*/ 	.byte	0x04, 0x17
        /*003a*/ 	.short	(.L_15 - .L_14)
.L_14:
        /*003c*/ 	.word	0x00000000
        /*0040*/ 	.short	0x0001
        /*0042*/ 	.short	0x0008
        /*0044*/ 	.byte	0x00, 0xf5, 0x21, 0x00


	//----- nvinfo : EIATTR_KPARAM_INFO
	.align		4
.L_15:
        /*0048*/ 	.byte	0x04, 0x17
        /*004a*/ 	.short	(.L_17 - .L_16)
.L_16:
        /*004c*/ 	.word	0x00000000
        /*0050*/ 	.short	0x0000
        /*0052*/ 	.short	0x0000
        /*0054*/ 	.byte	0x00, 0xf5, 0x21, 0x00


	//----- nvinfo : EIATTR_SPARSE_MMA_MASK
	.align		4
.L_17:
        /*0058*/ 	.byte	0x03, 0x50
        /*005a*/ 	.short	0x0000


	//----- nvinfo : EIATTR_MAXREG_COUNT
	.align		4
        /*005c*/ 	.byte	0x03, 0x1b
        /*005e*/ 	.short	0x00ff


	//----- nvinfo : EIATTR_NUM_BARRIERS
	.align		4
        /*0060*/ 	.byte	0x02, 0x4c
        /*0062*/ 	.byte	0x01
	.zero		1


	//----- nvinfo : EIATTR_MERCURY_ISA_VERSION
	.align		4
        /*0064*/ 	.byte	0x03, 0x5f
        /*0066*/ 	.short	0x0101


	//----- nvinfo : EIATTR_VRC_CTA_INIT_COUNT
	.align		4
        /*0068*/ 	.byte	0x02, 0x4a
	.zero		1
	.zero		1


	//----- nvinfo : EIATTR_EXIT_INSTR_OFFSETS
	.align		4
        /*006c*/ 	.byte	0x04, 0x1c
        /*006e*/ 	.short	(.L_19 - .L_18)


	//   ....[0]....
.L_18:
        /*0070*/ 	.word	0x000001c0


	//   ....[1]....
        /*0074*/ 	.word	0x00000a70


	//----- nvinfo : EIATTR_CRS_STACK_SIZE
	.align		4
.L_19:
        /*0078*/ 	.byte	0x04, 0x1e
        /*007a*/ 	.short	(.L_21 - .L_20)
.L_20:
        /*007c*/ 	.word	0x00000000


	//----- nvinfo : EIATTR_CBANK_PARAM_SIZE
	.align		4
.L_21:
        /*0080*/ 	.byte	0x03, 0x19
        /*0082*/ 	.short	0x0020


	//----- nvinfo : EIATTR_PARAM_CBANK
	.align		4
        /*0084*/ 	.byte	0x04, 0x0a
        /*0086*/ 	.short	(.L_23 - .L_22)
	.align		4
.L_22:
        /*0088*/ 	.word	index@(.nv.constant0._Z21convolution_1d_kernelPKfS0_Pfii)
        /*008c*/ 	.short	0x0380
        /*008e*/ 	.short	0x0020


	//----- nvinfo : EIATTR_SW_WAR
	.align		4
.L_23:
        /*0090*/ 	.byte	0x04, 0x36
        /*0092*/ 	.short	(.L_25 - .L_24)
.L_24:
        /*0094*/ 	.word	0x00000008
.L_25:


//--------------------- .nv.callgraph             --------------------------
	.section	.nv.callgraph,"",@"SHT_CUDA_CALLGRAPH"
	.align	4
	.sectionentsize	8
	.align		4
        /*0000*/ 	.word	0x00000000
	.align		4
        /*0004*/ 	.word	0xffffffff
	.align		4
        /*0008*/ 	.word	0x00000000
	.align		4
        /*000c*/ 	.word	0xfffffffe
	.align		4
        /*0010*/ 	.word	0x00000000
	.align		4
        /*0014*/ 	.word	0xfffffffd
	.align		4
        /*0018*/ 	.word	0x00000000
	.align		4
        /*001c*/ 	.word	0xfffffffc


//--------------------- .text._Z21convolution_1d_kernelPKfS0_Pfii --------------------------
	.section	.text._Z21convolution_1d_kernelPKfS0_Pfii,"ax",@progbits
	.align	128
        .global         _Z21convolution_1d_kernelPKfS0_Pfii
        .type           _Z21convolution_1d_kernelPKfS0_Pfii,@function
        .size           _Z21convolution_1d_kernelPKfS0_Pfii,(.L_x_10 - _Z21convolution_1d_kernelPKfS0_Pfii)
        .other          _Z21convolution_1d_kernelPKfS0_Pfii,@"STO_CUDA_ENTRY STV_DEFAULT"
_Z21convolution_1d_kernelPKfS0_Pfii:
.text._Z21convolution_1d_kernelPKfS0_Pfii:
[----:B------:R-:W-:Y:S01]  /*0000*/  LDC R1, c[0x0][0x37c] ;  /* 0x0000df00ff017b82 */ /* 0x000fe20000000800 */
[----:B------:R-:W0:Y:S01]  /*0010*/  S2R R0, SR_TID.X ;  /* 0x0000000000007919 */ /* 0x000e220000002100 */
[----:B------:R-:W0:Y:S06]  /*0020*/  LDCU UR11, c[0x0][0x39c] ;  /* 0x00007380ff0b77ac */ /* 0x000e2c0008000800 */
[----:B------:R-:W1:Y:S01]  /*0030*/  S2UR UR4, SR_CTAID.X ;  /* 0x00000000000479c3 */ /* 0x000e620000002500 */
[----:B------:R-:W-:Y:S01]  /*0040*/  BSSY.RECONVERGENT B0, `(.L_x_0) ;  /* 0x0000012000007945 */ /* 0x000fe20003800200 */
[----:B------:R-:W1:Y:S01]  /*0050*/  LDCU UR6, c[0x0][0x360] ;  /* 0x00006c00ff0677ac */ /* 0x000e620008000800 */
[----:B------:R-:W2:Y:S01]  /*0060*/  LDCU.64 UR12, c[0x0][0x358] ;  /* 0x00006b00ff0c77ac */ /* 0x000ea20008000a00 */
[----:B-1----:R-:W-:Y:S01]  /*0070*/  UIMAD UR4, UR6, UR4, URZ ;  /* 0x00000004060472a4 */ /* 0x002fe2000f8e02ff */
[----:B0-----:R-:W-:-:S13]  /*0080*/  ISETP.GE.AND P0, PT, R0, UR11, PT ;  /* 0x0000000b00007c0c */ /* 0x001fda000bf06270 */
[----:B--2---:R-:W-:Y:S05]  /*0090*/  @P0 BRA `(.L_x_1) ;  /* 0x0000000000300947 */ /* 0x004fea0003800000 */
[----:B------:R-:W0:Y:S01]  /*00a0*/  S2R R3, SR_CgaCtaId ;  /* 0x0000000000037919 */ /* 0x000e220000008800 */
[----:B------:R-:W1:Y:S01]  /*00b0*/  LDC.64 R4, c[0x0][0x388] ;  /* 0x0000e200ff047b82 */ /* 0x000e620000000a00 */
[----:B------:R-:W-:Y:S02]  /*00c0*/  MOV R2, 0x400 ;  /* 0x0000040000027802 */ /* 0x000fe40000000f00 */
[----:B------:R-:W-:Y:S02]  /*00d0*/  MOV R7, R0 ;  /* 0x0000000000077202 */ /* 0x000fe40000000f00 */
[----:B0-----:R-:W-:-:S07]  /*00e0*/  LEA R6, R3, R2, 0x18 ;  /* 0x0000000203067211 */ /* 0x001fce00078ec0ff */
.L_x_2:
[----:B01----:R-:W-:-:S06]  /*00f0*/  IMAD.WIDE R2, R7, 0x4, R4 ;  /* 0x0000000407027825 */ /* 0x003fcc00078e0204 */
[----:B------:R-:W2:Y:S01]  /*0100*/  LDG.E R2, desc[UR12][R2.64] ;  /* 0x0000000c02027981 */ /* 0x000ea2000c1e1900 */
[C---:B------:R-:W-:Y:S02]  /*0110*/  LEA R9, R7.reuse, R6, 0x2 ;  /* 0x0000000607097211 */ /* 0x040fe400078e10ff */
[----:B------:R-:W-:-:S04]  /*0120*/  IADD3 R7, PT, PT, R7, UR6, RZ ;  /* 0x0000000607077c10 */ /* 0x000fc8000fffe0ff */
[----:B------:R-:W-:Y:S01]  /*0130*/  ISETP.GE.AND P0, PT, R7, UR11, PT ;  /* 0x0000000b07007c0c */ /* 0x000fe2000bf06270 */
[----:B--2---:R0:W-:-:S12]  /*0140*/  STS [R9], R2 ;  /* 0x0000000209007388 */ /* 0x0041d80000000800 */
[----:B------:R-:W-:Y:S05]  /*0150*/  @!P0 BRA `(.L_x_2) ;  /* 0xfffffffc00e48947 */ /* 0x000fea000383ffff */
.L_x_1:
[----:B------:R-:W-:Y:S05]  /*0160*/  BSYNC.RECONVERGENT B0 ;  /* 0x0000000000007941 */ /* 0x000fea0003800200 */
.L_x_0:
[----:B------:R-:W1:Y:S01]  /*0170*/  LDCU UR5, c[0x0][0x398] ;  /* 0x00007300ff0577ac */ /* 0x000e620008000800 */
[----:B------:R-:W-:Y:S01]  /*0180*/  IADD3 R26, PT, PT, R0, UR4, RZ ;  /* 0x00000004001a7c10 */ /* 0x000fe2000fffe0ff */
[----:B-1----:R-:W-:Y:S01]  /*0190*/  UIADD3 UR5, UPT, UPT, -UR11, UR5, URZ ;  /* 0x000000050b057290 */ /* 0x002fe2000fffe1ff */
[----:B------:R-:W-:Y:S05]  /*01a0*/  BAR.SYNC.DEFER_BLOCKING 0x0 ;  /* 0x0000000000007b1d */ /* 0x000fea0000010000 */
[----:B------:R-:W-:-:S13]  /*01b0*/  ISETP.GT.AND P0, PT, R26, UR5, PT ;  /* 0x000000051a007c0c */ /* 0x000fda000bf04270 */
[----:B------:R-:W-:Y:S05]  /*01c0*/  @P0 EXIT ;  /* 0x000000000000094d */ /* 0x000fea0003800000 */
[----:B------:R-:W-:Y:S01]  /*01d0*/  UISETP.GE.AND UP0, UPT, UR11, 0x1, UPT ;  /* 0x000000010b00788c */ /* 0x000fe2000bf06270 */
[----:B------:R-:W-:-:S08]  /*01e0*/  HFMA2 R15, -RZ, RZ, 0, 0 ;  /* 0x00000000ff0f7431 */ /* 0x000fd000000001ff */
[----:B------:R-:W-:Y:S05]  /*01f0*/  BRA.U !UP0, `(.L_x_3) ;  /* 0x0000000908107547 */ /* 0x000fea000b800000 */
[----:B------:R-:W-:Y:S01]  /*0200*/  UISETP.GE.U32.AND UP1, UPT, UR11, 0x10, UPT ;  /* 0x000000100b00788c */ /* 0x000fe2000bf26070 */
[----:B------:R-:W-:Y:S01]  /*0210*/  MOV R15, RZ ;  /* 0x000000ff000f7202 */ /* 0x000fe20000000f00 */
[----:B------:R-:W-:Y:S01]  /*0220*/  ULOP3.LUT UR9, UR11, 0xf, URZ, 0xc0, !UPT ;  /* 0x0000000f0b097892 */ /* 0x000fe2000f8ec0ff */
[----:B------:R-:W-:-:S03]  /*0230*/  MOV R3, RZ ;  /* 0x000000ff00037202 */ /* 0x000fc60000000f00 */
[----:B------:R-:W-:-:S03]  /*0240*/  UISETP.NE.AND UP0, UPT, UR9, URZ, UPT ;  /* 0x000000ff0900728c */ /* 0x000fc6000bf05270 */
[----:B------:R-:W-:Y:S08]  /*0250*/  BRA.U !UP1, `(.L_x_4) ;  /* 0x0000000109e07547 */ /* 0x000ff0000b800000 */
[----:B------:R-:W1:Y:S01]  /*0260*/  S2UR UR8, SR_CgaCtaId ;  /* 0x00000000000879c3 */ /* 0x000e620000008800 */
[----:B------:R-:W2:Y:S01]  /*0270*/  LDCU.64 UR6, c[0x0][0x380] ;  /* 0x00007000ff0677ac */ /* 0x000ea20008000a00 */
[----:B------:R-:W-:Y:S02]  /*0280*/  MOV R15, RZ ;  /* 0x000000ff000f7202 */ /* 0x000fe40000000f00 */
[----:B0-----:R-:W-:Y:S01]  /*0290*/  MOV R2, R26 ;  /* 0x0000001a00027202 */ /* 0x001fe20000000f00 */
[----:B------:R-:W-:Y:S01]  /*02a0*/  ULOP3.LUT UR10, UR11, 0x7ffffff0, URZ, 0xc0, !UPT ;  /* 0x7ffffff00b0a7892 */ /* 0x000fe2000f8ec0ff */
[----:B------:R-:W-:-:S05]  /*02b0*/  UMOV UR5, 0x400 ;  /* 0x0000040000057882 */ /* 0x000fca0000000000 */
[----:B------:R-:W-:Y:S01]  /*02c0*/  MOV R3, UR10 ;  /* 0x0000000a00037c02 */ /* 0x000fe20008000f00 */
[----:B--2---:R-:W-:-:S04]  /*02d0*/  UIADD3 UR6, UP1, UPT, UR6, 0x20, URZ ;  /* 0x0000002006067890 */ /* 0x004fc8000ff3e0ff */
[----:B------:R-:W-:Y:S02]  /*02e0*/  UIADD3.X UR7, UPT, UPT, URZ, UR7, URZ, UP1, !UPT ;  /* 0x00000007ff077290 */ /* 0x000fe40008ffe4ff */
[----:B-1----:R-:W-:Y:S02]  /*02f0*/  ULEA UR5, UR8, UR5, 0x18 ;  /* 0x0000000508057291 */ /* 0x002fe4000f8ec0ff */
[----:B------:R-:W-:Y:S02]  /*0300*/  UIADD3 UR8, UPT, UPT, -UR10, URZ, URZ ;  /* 0x000000ff0a087290 */ /* 0x000fe4000fffe1ff */
[----:B------:R-:W-:-:S12]  /*0310*/  UIADD3 UR5, UPT, UPT, UR5, 0x20, URZ ;  /* 0x0000002005057890 */ /* 0x000fd8000fffe0ff */
.L_x_5:
[----:B------:R-:W-:Y:S01]  /*0320*/  MOV R28, UR6 ;  /* 0x00000006001c7c02 */ /* 0x000fe20008000f00 */
[----:B------:R-:W0:Y:S01]  /*0330*/  LDS.128 R8, [UR5+-0x20] ;  /* 0xffffe005ff087984 */ /* 0x000e220008000c00 */
[----:B------:R-:W-:-:S03]  /*0340*/  MOV R29, UR7 ;  /* 0x00000007001d7c02 */ /* 0x000fc60008000f00 */
[----:B------:R-:W-:-:S05]  /*0350*/  IMAD.WIDE R28, R2, 0x4, R28 ;  /* 0x00000004021c7825 */ /* 0x000fca00078e021c */
[----:B------:R-:W0:Y:S04]  /*0360*/  LDG.E R4, desc[UR12][R28.64+-0x20] ;  /* 0xffffe00c1c047981 */ /* 0x000e28000c1e1900 */
[----:B------:R-:W2:Y:S04]  /*0370*/  LDG.E R5, desc[UR12][R28.64+-0x1c] ;  /* 0xffffe40c1c057981 */ /* 0x000ea8000c1e1900 */
[----:B------:R-:W3:Y:S04]  /*0380*/  LDG.E R27, desc[UR12][R28.64+-0x18] ;  /* 0xffffe80c1c1b7981 */ /* 0x000ee8000c1e1900 */
[----:B------:R-:W4:Y:S04]  /*0390*/  LDG.E R14, desc[UR12][R28.64+-0x14] ;  /* 0xffffec0c1c0e7981 */ /* 0x000f28000c1e1900 */
[----:B------:R-:W5:Y:S04]  /*03a0*/  LDG.E R13, desc[UR12][R28.64+-0x10] ;  /* 0xfffff00c1c0d7981 */ /* 0x000f68000c1e1900 */
        /* <DEDUP_REMOVED lines=10> */
[----:B------:R-:W5:Y:S01]  /*0450*/  LDG.E R24, desc[UR12][R28.64+0x1c] ;  /* 0x00001c0c1c187981 */ /* 0x000f62000c1e1900 */
[----:B------:R-:W-:Y:S01]  /*0460*/  UIADD3 UR8, UPT, UPT, UR8, 0x10, URZ ;  /* 0x0000001008087890 */ /* 0x000fe2000fffe0ff */
[----:B------:R-:W-:-:S03]  /*0470*/  IADD3 R2, PT, PT, R2, 0x10, RZ ;  /* 0x0000001002027810 */ /* 0x000fc60007ffe0ff */
[----:B------:R-:W-:Y:S01]  /*0480*/  UISETP.NE.AND UP1, UPT, UR8, URZ, UPT ;  /* 0x000000ff0800728c */ /* 0x000fe2000bf25270 */
[----:B0-----:R-:W-:-:S04]  /*0490*/  FFMA R4, R4, R8, R15 ;  /* 0x0000000804047223 */ /* 0x001fc8000000000f */
[----:B--2---:R-:W-:Y:S02]  /*04a0*/  FFMA R8, R5, R9, R4 ;  /* 0x0000000905087223 */ /* 0x004fe40000000004 */
[----:B------:R-:W5:Y:S02]  /*04b0*/  LDS.128 R4, [UR5+-0x10] ;  /* 0xfffff005ff047984 */ /* 0x000f640008000c00 */
[----:B---3--:R-:W-:-:S04]  /*04c0*/  FFMA R27, R27, R10, R8 ;  /* 0x0000000a1b1b7223 */ /* 0x008fc80000000008 */
[----:B----4-:R-:W-:Y:S02]  /*04d0*/  FFMA R14, R14, R11, R27 ;  /* 0x0000000b0e0e7223 */ /* 0x010fe4000000001b */
[----:B------:R-:W0:Y:S02]  /*04e0*/  LDS.128 R8, [UR5] ;  /* 0x00000005ff087984 */ /* 0x000e240008000c00 */
[----:B-----5:R-:W-:-:S04]  /*04f0*/  FFMA R13, R13, R4, R14 ;  /* 0x000000040d0d7223 */ /* 0x020fc8000000000e */
[----:B------:R-:W-:Y:S02]  /*0500*/  FFMA R4, R12, R5, R13 ;  /* 0x000000050c047223 */ /* 0x000fe4000000000d */
[----:B------:R-:W1:Y:S01]  /*0510*/  LDS.128 R12, [UR5+0x10] ;  /* 0x00001005ff0c7984 */ /* 0x000e620008000c00 */
[----:B------:R-:W-:Y:S01]  /*0520*/  UIADD3 UR5, UPT, UPT, UR5, 0x40, URZ ;  /* 0x0000004005057890 */ /* 0x000fe2000fffe0ff */
[----:B------:R-:W-:-:S04]  /*0530*/  FFMA R17, R17, R6, R4 ;  /* 0x0000000611117223 */ /* 0x000fc80000000004 */
[----:B------:R-:W-:-:S04]  /*0540*/  FFMA R16, R16, R7, R17 ;  /* 0x0000000710107223 */ /* 0x000fc80000000011 */
[----:B0-----:R-:W-:-:S04]  /*0550*/  FFMA R19, R19, R8, R16 ;  /* 0x0000000813137223 */ /* 0x001fc80000000010 */
[----:B------:R-:W-:-:S04]  /*0560*/  FFMA R18, R18, R9, R19 ;  /* 0x0000000912127223 */ /* 0x000fc80000000013 */
[----:B------:R-:W-:-:S04]  /*0570*/  FFMA R21, R21, R10, R18 ;  /* 0x0000000a15157223 */ /* 0x000fc80000000012 */
[----:B------:R-:W-:-:S04]  /*0580*/  FFMA R20, R20, R11, R21 ;  /* 0x0000000b14147223 */ /* 0x000fc80000000015 */
[----:B-1----:R-:W-:-:S04]  /*0590*/  FFMA R23, R23, R12, R20 ;  /* 0x0000000c17177223 */ /* 0x002fc80000000014 */
[----:B------:R-:W-:-:S04]  /*05a0*/  FFMA R22, R22, R13, R23 ;  /* 0x0000000d16167223 */ /* 0x000fc80000000017 */
[----:B------:R-:W-:-:S04]  /*05b0*/  FFMA R25, R25, R14, R22 ;  /* 0x0000000e19197223 */ /* 0x000fc80000000016 */
[----:B------:R-:W-:Y:S01]  /*05c0*/  FFMA R15, R24, R15, R25 ;  /* 0x0000000f180f7223 */ /* 0x000fe20000000019 */
[----:B------:R-:W-:Y:S06]  /*05d0*/  BRA.U UP1, `(.L_x_5) ;  /* 0xfffffffd01507547 */ /* 0x000fec000b83ffff */
.L_x_4:
[----:B------:R-:W-:Y:S05]  /*05e0*/  BRA.U !UP0, `(.L_x_3) ;  /* 0x0000000508147547 */ /* 0x000fea000b800000 */
[----:B------:R-:W-:Y:S02]  /*05f0*/  UISETP.GE.U32.AND UP0, UPT, UR9, 0x8, UPT ;  /* 0x000000080900788c */ /* 0x000fe4000bf06070 */
[----:B------:R-:W-:-:S04]  /*0600*/  ULOP3.LUT UR6, UR11, 0x7, URZ, 0xc0, !UPT ;  /* 0x000000070b067892 */ /* 0x000fc8000f8ec0ff */
[----:B------:R-:W-:-:S03]  /*0610*/  UISETP.NE.AND UP1, UPT, UR6, URZ, UPT ;  /* 0x000000ff0600728c */ /* 0x000fc6000bf25270 */
[----:B------:R-:W-:Y:S08]  /*0620*/  BRA.U !UP0, `(.L_x_6) ;  /* 0x0000000108687547 */ /* 0x000ff0000b800000 */
[----:B------:R-:W1:Y:S01]  /*0630*/  LDC.64 R18, c[0x0][0x380] ;  /* 0x0000e000ff127b82 */ /* 0x000e620000000a00 */
[----:B------:R-:W-:-:S05]  /*0640*/  IADD3 R5, PT, PT, R26, R3, RZ ;  /* 0x000000031a057210 */ /* 0x000fca0007ffe0ff */
[----:B-1----:R-:W-:-:S05]  /*0650*/  IMAD.WIDE R18, R5, 0x4, R18 ;  /* 0x0000000405127825 */ /* 0x002fca00078e0212 */
[----:B------:R-:W2:Y:S04]  /*0660*/  LDG.E R14, desc[UR12][R18.64] ;  /* 0x0000000c120e7981 */ /* 0x000ea8000c1e1900 */
[----:B------:R-:W3:Y:S04]  /*0670*/  LDG.E R21, desc[UR12][R18.64+0x4] ;  /* 0x0000040c12157981 */ /* 0x000ee8000c1e1900 */
[----:B------:R-:W4:Y:S04]  /*0680*/  LDG.E R20, desc[UR12][R18.64+0x8] ;  /* 0x0000080c12147981 */ /* 0x000f28000c1e1900 */
[----:B------:R-:W5:Y:S04]  /*0690*/  LDG.E R23, desc[UR12][R18.64+0xc] ;  /* 0x00000c0c12177981 */ /* 0x000f68000c1e1900 */
[----:B------:R-:W5:Y:S04]  /*06a0*/  LDG.E R17, desc[UR12][R18.64+0x10] ;  /* 0x0000100c12117981 */ /* 0x000f68000c1e1900 */
[----:B------:R-:W5:Y:S04]  /*06b0*/  LDG.E R12, desc[UR12][R18.64+0x14] ;  /* 0x0000140c120c7981 */ /* 0x000f68000c1e1900 */
[----:B------:R-:W5:Y:S04]  /*06c0*/  LDG.E R13, desc[UR12][R18.64+0x18] ;  /* 0x0000180c120d7981 */ /* 0x000f68000c1e1900 */
[----:B0-----:R-:W5:Y:S01]  /*06d0*/  LDG.E R2, desc[UR12][R18.64+0x1c] ;  /* 0x00001c0c12027981 */ /* 0x001f62000c1e1900 */
[----:B------:R-:W-:Y:S01]  /*06e0*/  MOV R4, 0x400 ;  /* 0x0000040000047802 */ /* 0x000fe20000000f00 */
[----:B------:R-:W0:Y:S03]  /*06f0*/  S2R R5, SR_CgaCtaId ;  /* 0x0000000000057919 */ /* 0x000e260000008800 */
[----:B0-----:R-:W-:-:S04]  /*0700*/  LEA R4, R5, R4, 0x18 ;  /* 0x0000000405047211 */ /* 0x001fc800078ec0ff */
[C---:B------:R-:W-:Y:S02]  /*0710*/  LEA R16, R3.reuse, R4, 0x2 ;  /* 0x0000000403107211 */ /* 0x040fe400078e10ff */
[----:B------:R-:W-:-:S03]  /*0720*/  IADD3 R3, PT, PT, R3, 0x8, RZ ;  /* 0x0000000803037810 */ /* 0x000fc60007ffe0ff */
[----:B------:R-:W2:Y:S04]  /*0730*/  LDS.128 R4, [R16] ;  /* 0x0000000010047984 */ /* 0x000ea80000000c00 */
[----:B------:R-:W0:Y:S01]  /*0740*/  LDS.128 R8, [R16+0x10] ;  /* 0x0000100010087984 */ /* 0x000e220000000c00 */
[----:B--2---:R-:W-:-:S04]  /*0750*/  FFMA R4, R14, R4, R15 ;  /* 0x000000040e047223 */ /* 0x004fc8000000000f */
[----:B---3--:R-:W-:-:S04]  /*0760*/  FFMA R5, R21, R5, R4 ;  /* 0x0000000515057223 */ /* 0x008fc80000000004 */
[----:B----4-:R-:W-:-:S04]  /*0770*/  FFMA R6, R20, R6, R5 ;  /* 0x0000000614067223 */ /* 0x010fc80000000005 */
[----:B-----5:R-:W-:-:S04]  /*0780*/  FFMA R6, R23, R7, R6 ;  /* 0x0000000717067223 */ /* 0x020fc80000000006 */
[----:B0-----:R-:W-:-:S04]  /*0790*/  FFMA R17, R17, R8, R6 ;  /* 0x0000000811117223 */ /* 0x001fc80000000006 */
[----:B------:R-:W-:-:S04]  /*07a0*/  FFMA R12, R12, R9, R17 ;  /* 0x000000090c0c7223 */ /* 0x000fc80000000011 */
[----:B------:R-:W-:-:S04]  /*07b0*/  FFMA R13, R13, R10, R12 ;  /* 0x0000000a0d0d7223 */ /* 0x000fc8000000000c */
[----:B------:R-:W-:-:S07]  /*07c0*/  FFMA R15, R2, R11, R13 ;  /* 0x0000000b020f7223 */ /* 0x000fce000000000d */
.L_x_6:
[----:B------:R-:W-:Y:S05]  /*07d0*/  BRA.U !UP1, `(.L_x_3) ;  /* 0x0000000109987547 */ /* 0x000fea000b800000 */
[----:B------:R-:W-:Y:S02]  /*07e0*/  UISETP.GE.U32.AND UP0, UPT, UR6, 0x4, UPT ;  /* 0x000000040600788c */ /* 0x000fe4000bf06070 */
[----:B------:R-:W-:-:S04]  /*07f0*/  ULOP3.LUT UR5, UR11, 0x3, URZ, 0xc0, !UPT ;  /* 0x000000030b057892 */ /* 0x000fc8000f8ec0ff */
[----:B------:R-:W-:-:S03]  /*0800*/  UISETP.NE.AND UP1, UPT, UR5, URZ, UPT ;  /* 0x000000ff0500728c */ /* 0x000fc6000bf25270 */
[----:B------:R-:W-:Y:S08]  /*0810*/  BRA.U !UP0, `(.L_x_7) ;  /* 0x0000000108447547 */ /* 0x000ff0000b800000 */
[----:B------:R-:W1:Y:S01]  /*0820*/  LDC.64 R4, c[0x0][0x380] ;  /* 0x0000e000ff047b82 */ /* 0x000e620000000a00 */
[----:B0-----:R-:W-:-:S05]  /*0830*/  IADD3 R9, PT, PT, R26, R3, RZ ;  /* 0x000000031a097210 */ /* 0x001fca0007ffe0ff */
[----:B-1----:R-:W-:-:S05]  /*0840*/  IMAD.WIDE R8, R9, 0x4, R4 ;  /* 0x0000000409087825 */ /* 0x002fca00078e0204 */
[----:B------:R-:W2:Y:S04]  /*0850*/  LDG.E R2, desc[UR12][R8.64] ;  /* 0x0000000c08027981 */ /* 0x000ea8000c1e1900 */
[----:B------:R-:W3:Y:S04]  /*0860*/  LDG.E R11, desc[UR12][R8.64+0x4] ;  /* 0x0000040c080b7981 */ /* 0x000ee8000c1e1900 */
[----:B------:R-:W4:Y:S04]  /*0870*/  LDG.E R10, desc[UR12][R8.64+0x8] ;  /* 0x0000080c080a7981 */ /* 0x000f28000c1e1900 */
[----:B------:R-:W5:Y:S01]  /*0880*/  LDG.E R13, desc[UR12][R8.64+0xc] ;  /* 0x00000c0c080d7981 */ /* 0x000f62000c1e1900 */
[----:B------:R-:W-:Y:S01]  /*0890*/  MOV R4, 0x400 ;  /* 0x0000040000047802 */ /* 0x000fe20000000f00 */
[----:B------:R-:W0:Y:S03]  /*08a0*/  S2R R5, SR_CgaCtaId ;  /* 0x0000000000057919 */ /* 0x000e260000008800 */
[----:B0-----:R-:W-:-:S04]  /*08b0*/  LEA R4, R5, R4, 0x18 ;  /* 0x0000000405047211 */ /* 0x001fc800078ec0ff */
[C---:B------:R-:W-:Y:S02]  /*08c0*/  LEA R4, R3.reuse, R4, 0x2 ;  /* 0x0000000403047211 */ /* 0x040fe400078e10ff */
[----:B------:R-:W-:-:S04]  /*08d0*/  IADD3 R3, PT, PT, R3, 0x4, RZ ;  /* 0x0000000403037810 */ /* 0x000fc80007ffe0ff */
[----:B------:R-:W2:Y:S02]  /*08e0*/  LDS.128 R4, [R4] ;  /* 0x0000000004047984 */ /* 0x000ea40000000c00 */
[----:B--2---:R-:W-:-:S04]  /*08f0*/  FFMA R2, R2, R4, R15 ;  /* 0x0000000402027223 */ /* 0x004fc8000000000f */
[----:B---3--:R-:W-:-:S04]  /*0900*/  FFMA R5, R11, R5, R2 ;  /* 0x000000050b057223 */ /* 0x008fc80000000002 */
[----:B----4-:R-:W-:-:S04]  /*0910*/  FFMA R6, R10, R6, R5 ;  /* 0x000000060a067223 */ /* 0x010fc80000000005 */
[----:B-----5:R-:W-:-:S07]  /*0920*/  FFMA R15, R13, R7, R6 ;  /* 0x000000070d0f7223 */ /* 0x020fce0000000006 */
.L_x_7:
[----:B------:R-:W-:Y:S05]  /*0930*/  BRA.U !UP1, `(.L_x_3) ;  /* 0x0000000109407547 */ /* 0x000fea000b800000 */
[----:B------:R-:W1:Y:S01]  /*0940*/  S2R R7, SR_CgaCtaId ;  /* 0x0000000000077919 */ /* 0x000e620000008800 */
[----:B------:R-:W2:Y:S01]  /*0950*/  LDC.64 R4, c[0x0][0x380] ;  /* 0x0000e000ff047b82 */ /* 0x000ea20000000a00 */
[----:B0-----:R-:W-:Y:S01]  /*0960*/  MOV R2, 0x400 ;  /* 0x0000040000027802 */ /* 0x001fe20000000f00 */
[----:B------:R-:W-:-:S03]  /*0970*/  UIADD3 UR5, UPT, UPT, -UR5, URZ, URZ ;  /* 0x000000ff05057290 */ /* 0x000fc6000fffe1ff */
[----:B-1----:R-:W-:Y:S02]  /*0980*/  LEA R2, R7, R2, 0x18 ;  /* 0x0000000207027211 */ /* 0x002fe400078ec0ff */
[----:B------:R-:W-:Y:S02]  /*0990*/  IADD3 R7, PT, PT, R0, UR4, R3 ;  /* 0x0000000400077c10 */ /* 0x000fe4000fffe003 */
[----:B------:R-:W-:-:S07]  /*09a0*/  LEA R0, R3, R2, 0x2 ;  /* 0x0000000203007211 */ /* 0x000fce00078e10ff */
.L_x_8:
[C---:B--2---:R-:W-:Y:S01]  /*09b0*/  IMAD.WIDE R2, R7.reuse, 0x4, R4 ;  /* 0x0000000407027825 */ /* 0x044fe200078e0204 */
[----:B------:R0:W1:Y:S05]  /*09c0*/  LDS R6, [R0] ;  /* 0x0000000000067984 */ /* 0x00006a0000000800 */
[----:B------:R-:W1:Y:S01]  /*09d0*/  LDG.E R2, desc[UR12][R2.64] ;  /* 0x0000000c02027981 */ /* 0x000e62000c1e1900 */
[----:B------:R-:W-:Y:S01]  /*09e0*/  UIADD3 UR5, UPT, UPT, UR5, 0x1, URZ ;  /* 0x0000000105057890 */ /* 0x000fe2000fffe0ff */
[----:B------:R-:W-:Y:S02]  /*09f0*/  IADD3 R7, PT, PT, R7, 0x1, RZ ;  /* 0x0000000107077810 */ /* 0x000fe40007ffe0ff */
[----:B0-----:R-:W-:Y:S01]  /*0a00*/  IADD3 R0, PT, PT, R0, 0x4, RZ ;  /* 0x0000000400007810 */ /* 0x001fe20007ffe0ff */
[----:B------:R-:W-:Y:S01]  /*0a10*/  UISETP.NE.AND UP0, UPT, UR5, URZ, UPT ;  /* 0x000000ff0500728c */ /* 0x000fe2000bf05270 */
[----:B-1----:R-:W-:-:S08]  /*0a20*/  FFMA R15, R2, R6, R15 ;  /* 0x00000006020f7223 */ /* 0x002fd0000000000f */
[----:B------:R-:W-:Y:S05]  /*0a30*/  BRA.U UP0, `(.L_x_8) ;  /* 0xfffffffd00dc7547 */ /* 0x000fea000b83ffff */
.L_x_3:
[----:B0-----:R-:W0:Y:S02]  /*0a40*/  LDC.64 R2, c[0x0][0x390] ;  /* 0x0000e400ff027b82 */ /* 0x001e240000000a00 */
[----:B0-----:R-:W-:-:S05]  /*0a50*/  IMAD.WIDE R26, R26, 0x4, R2 ;  /* 0x000000041a1a7825 */ /* 0x001fca00078e0202 */
[----:B------:R-:W-:Y:S01]  /*0a60*/  STG.E desc[UR12][R26.64], R15 ;  /* 0x0000000f1a007986 */ /* 0x000fe2000c10190c */
[----:B------:R-:W-:Y:S05]  /*0a70*/  EXIT ;  /* 0x000000000000794d */ /* 0x000fea0003800000 */
.L_x_9:
[----:B------:R-:W-:-:S00]  /*0a80*/  BRA `(.L_x_9) ;  /* 0xfffffffc00fc7947 */ /* 0x000fc0000383ffff */
[----:B------:R-:W-:-:S00]  /*0a90*/  NOP ;  /* 0x0000000000007918 */ /* 0x000fc00000000000 */
        /* <DEDUP_REMOVED lines=14> */
.L_x_10:


//--------------------- .nv.shared._Z21convolution_1d_kernelPKfS0_Pfii --------------------------
	.section	.nv.shared._Z21convolution_1d_kernelPKfS0_Pfii,"aw",@nobits
	.sectionflags	@""
	.align	4
.nv.shared._Z21convolution_1d_kernelPKfS0_Pfii:
	.zero		9216


//--------------------- .nv.shared.reserved.0     --------------------------
	.section	.nv.shared.reserved.0,"aw",@nobits
	.weak		__nv_reservedSMEM_offset_0_alias
	.size		__nv_reservedSMEM_offset_0_alias, 0, 64
	.other		__nv_reservedSMEM_offset_0_alias,@"STO_CUDA_RESERVED_SHARED STV_DEFAULT"
__nv_reservedSMEM_offset_0_alias:
	.zero		0
	.zero		64


//--------------------- .nv.constant0._Z21convolution_1d_kernelPKfS0_Pfii --------------------------
	.section	.nv.constant0._Z21convolution_1d_kernelPKfS0_Pfii,"a",@progbits
	.sectionflags	@""
	.align	4
.nv.constant0._Z21convolution_1d_kernelPKfS0_Pfii:
	.zero		928


//--------------------- SYMBOLS --------------------------

	.type		.nv.reservedSmem.offset0,@object
	.size		.nv.reservedSmem.offset0,0x4
	.type		.nv.reservedSmem.cap,@object
	.size		.nv.reservedSmem.cap,0x4
